//
// Generated by NVIDIA NVVM Compiler
//
// Compiler Build ID: CL-36424714
// Cuda compilation tools, release 13.0, V13.0.88
// Based on NVVM 20.0.0
//

.version 9.0
.target sm_100
.address_size 64

	// .globl	_Z24ThreadSumReductionKernelPfS_

.visible .entry _Z24ThreadSumReductionKernelPfS_(
	.param .u64 .ptr .align 1 _Z24ThreadSumReductionKernelPfS__param_0,
	.param .u64 .ptr .align 1 _Z24ThreadSumReductionKernelPfS__param_1
)
{
	.reg .pred 	%p<4>;
	.reg .b32 	%r<10>;
	.reg .b32 	%f<5>;
	.reg .b64 	%rd<9>;

	ld.param.u64 	%rd4, [_Z24ThreadSumReductionKernelPfS__param_0];
	ld.param.u64 	%rd3, [_Z24ThreadSumReductionKernelPfS__param_1];
	cvta.to.global.u64 	%rd1, %rd4;
	mov.u32 	%r1, %tid.x;
	mov.u32 	%r2, %ntid.x;
	shl.b32 	%r6, %r1, 1;
	mul.wide.u32 	%rd5, %r6, 4;
	add.s64 	%rd2, %rd1, %rd5;
	mov.b32 	%r9, 1;
$L__BB0_1:
	add.s32 	%r7, %r9, -1;
	and.b32  	%r8, %r7, %r1;
	setp.ne.s32 	%p1, %r8, 0;
	@%p1 bra 	$L__BB0_3;
	mul.wide.s32 	%rd6, %r9, 4;
	add.s64 	%rd7, %rd2, %rd6;
	ld.global.f32 	%f1, [%rd7];
	ld.global.f32 	%f2, [%rd2];
	add.f32 	%f3, %f1, %f2;
	st.global.f32 	[%rd2], %f3;
$L__BB0_3:
	bar.sync 	0;
	shl.b32 	%r9, %r9, 1;
	setp.le.u32 	%p2, %r9, %r2;
	@%p2 bra 	$L__BB0_1;
	setp.ne.s32 	%p3, %r1, 0;
	@%p3 bra 	$L__BB0_6;
	ld.global.f32 	%f4, [%rd1];
	cvta.to.global.u64 	%rd8, %rd3;
	st.global.f32 	[%rd8], %f4;
$L__BB0_6:
	ret;

}


// ===== COMPILED SASS (sm_100) =====

	.target	sm_100

	.elftype	@"ET_EXEC"


//--------------------- .note.nv.tkinfo           --------------------------
	.section	.note.nv.tkinfo,"",@"SHT_NOTE"
	.sectionflags	@"SHF_NOTE_NV_TKINFO"
	.tkinfo
        /*0018*/ 	.word	0x00000002
        /*0030*/ 	.string	""
        /*0030*/ 	.string	"ptxas"
        /*0030*/ 	.string	"Cuda compilation tools, release 13.0, V13.0.88"
        /*0030*/ 	.string	"Build cuda_13.0.r13.0/compiler.36424714_0"
        /*0030*/ 	.string	"-arch sm_100 -m 64 "



//--------------------- .note.nv.cuinfo           --------------------------
	.section	.note.nv.cuinfo,"",@"SHT_NOTE"
	.sectionflags	@"SHF_NOTE_NV_CUINFO"
        /*0018*/ 	.short	0x0002
        /*001a*/ 	.short	0x0064
        /*001c*/ 	.short	0x0082
	.zero		2


//--------------------- .nv.info                  --------------------------
	.section	.nv.info,"",@"SHT_CUDA_INFO"
	.align	4


	//----- nvinfo : EIATTR_REGCOUNT
	.align		4
        /*0000*/ 	.byte	0x04, 0x2f
        /*0002*/ 	.short	(.L_1 - .L_0)
	.align		4
.L_0:
        /*0004*/ 	.word	index@(_Z24ThreadSumReductionKernelPfS_)
        /*0008*/ 	.word	0x0000000e


	//----- nvinfo : EIATTR_FRAME_SIZE
	.align		4
.L_1:
        /*000c*/ 	.byte	0x04, 0x11
        /*000e*/ 	.short	(.L_3 - .L_2)
	.align		4
.L_2:
        /*0010*/ 	.word	index@(_Z24ThreadSumReductionKernelPfS_)
        /*0014*/ 	.word	0x00000000


	//----- nvinfo : EIATTR_MIN_STACK_SIZE
	.align		4
.L_3:
        /*0018*/ 	.byte	0x04, 0x12
        /*001a*/ 	.short	(.L_5 - .L_4)
	.align		4
.L_4:
        /*001c*/ 	.word	index@(_Z24ThreadSumReductionKernelPfS_)
        /*0020*/ 	.word	0x00000000
.L_5:


//--------------------- .nv.compat                --------------------------
	.section	.nv.compat,"",@"SHT_CUDA_COMPAT_INFO"
	.align	4
        /*0000*/ 	.byte	0x02, 0x09, 0x00, 0x00, 0x02, 0x02, 0x01, 0x00, 0x02, 0x05, 0x05, 0x00, 0x03, 0x07, 0x01, 0x01
        /*0010*/ 	.byte	0x02, 0x03, 0x00, 0x00, 0x02, 0x06, 0x01, 0x00, 0x04, 0x0b, 0x08, 0x00, 0x09, 0x00, 0x00, 0x00
        /*0020*/ 	.byte	0x00, 0x00, 0x00, 0x00


//--------------------- .nv.info._Z24ThreadSumReductionKernelPfS_ --------------------------
	.section	.nv.info._Z24ThreadSumReductionKernelPfS_,"",@"SHT_CUDA_INFO"
	.sectionflags	@""
	.align	4


	//----- nvinfo : EIATTR_CUDA_API_VERSION
	.align		4
        /*0000*/ 	.byte	0x04, 0x37
        /*0002*/ 	.short	(.L_7 - .L_6)
.L_6:
        /*0004*/ 	.word	0x00000082


	//----- nvinfo : EIATTR_KPARAM_INFO
	.align		4
.L_7:
        /*0008*/ 	.byte	0x04, 0x17
        /*000a*/ 	.short	(.L_9 - .L_8)
.L_8:
        /*000c*/ 	.word	0x00000000
        /*0010*/ 	.short	0x0001
        /*0012*/ 	.short	0x0008
        /*0014*/ 	.byte	0x00, 0xf5, 0x21, 0x00


	//----- nvinfo : EIATTR_KPARAM_INFO
	.align		4
.L_9:
        /*0018*/ 	.byte	0x04, 0x17
        /*001a*/ 	.short	(.L_11 - .L_10)
.L_10:
        /*001c*/ 	.word	0x00000000
        /*0020*/ 	.short	0x0000
        /*0022*/ 	.short	0x0000
        /*0024*/ 	.byte	0x00, 0xf5, 0x21, 0x00


	//----- nvinfo : EIATTR_SPARSE_MMA_MASK
	.align		4
.L_11:
        /*0028*/ 	.byte	0x03, 0x50
        /*002a*/ 	.short	0x0000


	//----- nvinfo : EIATTR_MAXREG_COUNT
	.align		4
        /*002c*/ 	.byte	0x03, 0x1b
        /*002e*/ 	.short	0x00ff


	//----- nvinfo : EIATTR_NUM_BARRIERS
	.align		4
        /*0030*/ 	.byte	0x02, 0x4c
        /*0032*/ 	.byte	0x01
	.zero		1


	//----- nvinfo : EIATTR_MERCURY_ISA_VERSION
	.align		4
        /*0034*/ 	.byte	0x03, 0x5f
        /*0036*/ 	.short	0x0101


	//----- nvinfo : EIATTR_VRC_CTA_INIT_COUNT
	.align		4
        /*0038*/ 	.byte	0x02, 0x4a
	.zero		1
	.zero		1


	//----- nvinfo : EIATTR_EXIT_INSTR_OFFSETS
	.align		4
        /*003c*/ 	.byte	0x04, 0x1c
        /*003e*/ 	.short	(.L_13 - .L_12)


	//   ....[0]....
.L_12:
        /*0040*/ 	.word	0x00000170


	//   ....[1]....
        /*0044*/ 	.word	0x000001c0


	//----- nvinfo : EIATTR_CRS_STACK_SIZE
	.align		4
.L_13:
        /*0048*/ 	.byte	0x04, 0x1e
        /*004a*/ 	.short	(.L_15 - .L_14)
.L_14:
        /*004c*/ 	.word	0x00000000


	//----- nvinfo : EIATTR_CBANK_PARAM_SIZE
	.align		4
.L_15:
        /*0050*/ 	.byte	0x03, 0x19
        /*0052*/ 	.short	0x0010


	//----- nvinfo : EIATTR_PARAM_CBANK
	.align		4
        /*0054*/ 	.byte	0x04, 0x0a
        /*0056*/ 	.short	(.L_17 - .L_16)
	.align		4
.L_16:
        /*0058*/ 	.word	index@(.nv.constant0._Z24ThreadSumReductionKernelPfS_)
        /*005c*/ 	.short	0x0380
        /*005e*/ 	.short	0x0010


	//----- nvinfo : EIATTR_SW_WAR
	.align		4
.L_17:
        /*0060*/ 	.byte	0x04, 0x36
        /*0062*/ 	.short	(.L_19 - .L_18)
.L_18:
        /*0064*/ 	.word	0x00000008
.L_19:


//--------------------- .nv.callgraph             --------------------------
	.section	.nv.callgraph,"",@"SHT_CUDA_CALLGRAPH"
	.align	4
	.sectionentsize	8
	.align		4
        /*0000*/ 	.word	0x00000000
	.align		4
        /*0004*/ 	.word	0xffffffff
	.align		4
        /*0008*/ 	.word	0x00000000
	.align		4
        /*000c*/ 	.word	0xfffffffe
	.align		4
        /*0010*/ 	.word	0x00000000
	.align		4
        /*0014*/ 	.word	0xfffffffd
	.align		4
        /*0018*/ 	.word	0x00000000
	.align		4
        /*001c*/ 	.word	0xfffffffc


//--------------------- .text._Z24ThreadSumReductionKernelPfS_ --------------------------
	.section	.text._Z24ThreadSumReductionKernelPfS_,"ax",@progbits
	.align	128
        .global         _Z24ThreadSumReductionKernelPfS_
        .type           _Z24ThreadSumReductionKernelPfS_,@function
        .size           _Z24ThreadSumReductionKernelPfS_,(.L_x_4 - _Z24ThreadSumReductionKernelPfS_)
        .other          _Z24ThreadSumReductionKernelPfS_,@"STO_CUDA_ENTRY STV_DEFAULT"
_Z24ThreadSumReductionKernelPfS_:
.text._Z24ThreadSumReductionKernelPfS_:
[----:B------:R-:W-:Y:S01]  /*0000*/  LDC R1, c[0x0][0x37c] ;  /* 0x0000df00ff017b82 */ /* 0x000fe20000000800 */
[----:B------:R-:W0:Y:S07]  /*0010*/  S2R R11, SR_TID.X ;  /* 0x00000000000b7919 */ /* 0x000e2e0000002100 */
[----:B------:R-:W1:Y:S01]  /*0020*/  LDC.64 R2, c[0x0][0x380] ;  /* 0x0000e000ff027b82 */ /* 0x000e620000000a00 */
[----:B------:R-:W-:Y:S01]  /*0030*/  IMAD.MOV.U32 R7, RZ, RZ, 0x1 ;  /* 0x00000001ff077424 */ /* 0x000fe200078e00ff */
[----:B------:R-:W2:Y:S01]  /*0040*/  LDCU.64 UR4, c[0x0][0x358] ;  /* 0x00006b00ff0477ac */ /* 0x000ea20008000a00 */
[----:B------:R-:W3:Y:S01]  /*0050*/  LDCU UR6, c[0x0][0x360] ;  /* 0x00006c00ff0677ac */ /* 0x000ee20008000800 */
[----:B0-----:R-:W-:-:S04]  /*0060*/  IMAD.SHL.U32 R5, R11, 0x2, RZ ;  /* 0x000000020b057824 */ /* 0x001fc800078e00ff */
[----:B-123--:R-:W-:-:S07]  /*0070*/  IMAD.WIDE.U32 R2, R5, 0x4, R2 ;  /* 0x0000000405027825 */ /* 0x00efce00078e0002 */
.L_x_2:
[----:B------:R-:W-:Y:S01]  /*0080*/  IADD3 R0, PT, PT, R7, -0x1, RZ ;  /* 0xffffffff07007810 */ /* 0x000fe20007ffe0ff */
[----:B------:R-:W-:Y:S03]  /*0090*/  BSSY.RECONVERGENT B0, `(.L_x_0) ;  /* 0x0000008000007945 */ /* 0x000fe60003800200 */
[----:B------:R-:W-:-:S13]  /*00a0*/  LOP3.LUT P0, RZ, R0, R11, RZ, 0xc0, !PT ;  /* 0x0000000b00ff7212 */ /* 0x000fda000780c0ff */
[----:B0-----:R-:W-:Y:S05]  /*00b0*/  @P0 BRA `(.L_x_1) ;  /* 0x0000000000140947 */ /* 0x001fea0003800000 */
[----:B------:R-:W-:Y:S01]  /*00c0*/  IMAD.WIDE R4, R7, 0x4, R2 ;  /* 0x0000000407047825 */ /* 0x000fe200078e0202 */
[----:B------:R-:W2:Y:S05]  /*00d0*/  LDG.E R9, desc[UR4][R2.64] ;  /* 0x0000000402097981 */ /* 0x000eaa000c1e1900 */
[----:B------:R-:W2:Y:S02]  /*00e0*/  LDG.E R4, desc[UR4][R4.64] ;  /* 0x0000000404047981 */ /* 0x000ea4000c1e1900 */
[----:B--2---:R-:W-:-:S05]  /*00f0*/  FADD R9, R4, R9 ;  /* 0x0000000904097221 */ /* 0x004fca0000000000 */
[----:B------:R0:W-:Y:S02]  /*0100*/  STG.E desc[UR4][R2.64], R9 ;  /* 0x0000000902007986 */ /* 0x0001e4000c101904 */
.L_x_1:
[----:B------:R-:W-:Y:S05]  /*0110*/  BSYNC.RECONVERGENT B0 ;  /* 0x0000000000007941 */ /* 0x000fea0003800200 */
.L_x_0:
[----:B------:R-:W-:Y:S01]  /*0120*/  SHF.L.U32 R7, R7, 0x1, RZ ;  /* 0x0000000107077819 */ /* 0x000fe200000006ff */
[----:B------:R-:W-:Y:S03]  /*0130*/  BAR.SYNC.DEFER_BLOCKING 0x0 ;  /* 0x0000000000007b1d */ /* 0x000fe60000010000 */
[----:B------:R-:W-:-:S13]  /*0140*/  ISETP.GT.U32.AND P0, PT, R7, UR6, PT ;  /* 0x0000000607007c0c */ /* 0x000fda000bf04070 */
[----:B------:R-:W-:Y:S05]  /*0150*/  @!P0 BRA `(.L_x_2) ;  /* 0xfffffffc00c88947 */ /* 0x000fea000383ffff */
[----:B------:R-:W-:-:S13]  /*0160*/  ISETP.NE.AND P0, PT, R11, RZ, PT ;  /* 0x000000ff0b00720c */ /* 0x000fda0003f05270 */
[----:B------:R-:W-:Y:S05]  /*0170*/  @P0 EXIT ;  /* 0x000000000000094d */ /* 0x000fea0003800000 */
[----:B0-----:R-:W0:Y:S02]  /*0180*/  LDC.64 R2, c[0x0][0x380] ;  /* 0x0000e000ff027b82 */ /* 0x001e240000000a00 */
[----:B0-----:R-:W2:Y:S06]  /*0190*/  LDG.E R3, desc[UR4][R2.64] ;  /* 0x0000000402037981 */ /* 0x001eac000c1e1900 */
[----:B------:R-:W2:Y:S02]  /*01a0*/  LDC.64 R4, c[0x0][0x388] ;  /* 0x0000e200ff047b82 */ /* 0x000ea40000000a00 */
[----:B--2---:R-:W-:Y:S01]  /*01b0*/  STG.E desc[UR4][R4.64], R3 ;  /* 0x0000000304007986 */ /* 0x004fe2000c101904 */
[----:B------:R-:W-:Y:S05]  /*01c0*/  EXIT ;  /* 0x000000000000794d */ /* 0x000fea0003800000 */
.L_x_3:
[----:B------:R-:W-:-:S00]  /*01d0*/  BRA `(.L_x_3) ;  /* 0xfffffffc00fc7947 */ /* 0x000fc0000383ffff */
[----:B------:R-:W-:-:S00]  /*01e0*/  NOP ;  /* 0x0000000000007918 */ /* 0x000fc00000000000 */
        /* <DEDUP_REMOVED lines=9> */
.L_x_4:


//--------------------- .nv.shared.reserved.0     --------------------------
	.section	.nv.shared.reserved.0,"aw",@nobits
	.weak		__nv_reservedSMEM_offset_0_alias
	.size		__nv_reservedSMEM_offset_0_alias, 0, 64
	.other		__nv_reservedSMEM_offset_0_alias,@"STO_CUDA_RESERVED_SHARED STV_DEFAULT"
__nv_reservedSMEM_offset_0_alias:
	.zero		0
	.zero		64


//--------------------- .nv.constant0._Z24ThreadSumReductionKernelPfS_ --------------------------
	.section	.nv.constant0._Z24ThreadSumReductionKernelPfS_,"a",@progbits
	.sectionflags	@""
	.align	4
.nv.constant0._Z24ThreadSumReductionKernelPfS_:
	.zero		912


//--------------------- SYMBOLS --------------------------

	.type		.nv.reservedSmem.offset0,@object
	.size		.nv.reservedSmem.offset0,0x4
